//
// Generated by NVIDIA NVVM Compiler
//
// Compiler Build ID: CL-36424714
// Cuda compilation tools, release 13.0, V13.0.88
// Based on NVVM 20.0.0
//

.version 9.0
.target sm_100
.address_size 64

	// .globl	_Z3fn1i

.visible .entry _Z3fn1i(
	.param .u32 _Z3fn1i_param_0
)
{
	.reg .b32 	%r<7>;
	.reg .b64 	%rd<2>;

	ld.param.u32 	%r1, [_Z3fn1i_param_0];
	shr.s32 	%r2, %r1, 31;
	shr.u32 	%r3, %r2, 27;
	add.s32 	%r4, %r1, %r3;
	and.b32  	%r5, %r4, -32;
	sub.s32 	%r6, %r1, %r5;
	mov.b64 	%rd1, -2023406816;
	st.u32 	[%rd1], %r6;
	ret;

}


// ===== COMPILED SASS (sm_100) =====

	.target	sm_100

	.elftype	@"ET_EXEC"


//--------------------- .note.nv.tkinfo           --------------------------
	.section	.note.nv.tkinfo,"",@"SHT_NOTE"
	.sectionflags	@"SHF_NOTE_NV_TKINFO"
	.tkinfo
        /*0018*/ 	.word	0x00000002
        /*0030*/ 	.string	""
        /*0030*/ 	.string	"ptxas"
        /*0030*/ 	.string	"Cuda compilation tools, release 13.0, V13.0.88"
        /*0030*/ 	.string	"Build cuda_13.0.r13.0/compiler.36424714_0"
        /*0030*/ 	.string	"-arch sm_100 -m 64 "



//--------------------- .note.nv.cuinfo           --------------------------
	.section	.note.nv.cuinfo,"",@"SHT_NOTE"
	.sectionflags	@"SHF_NOTE_NV_CUINFO"
        /*0018*/ 	.short	0x0002
        /*001a*/ 	.short	0x0064
        /*001c*/ 	.short	0x0082
	.zero		2


//--------------------- .nv.info                  --------------------------
	.section	.nv.info,"",@"SHT_CUDA_INFO"
	.align	4


	//----- nvinfo : EIATTR_REGCOUNT
	.align		4
        /*0000*/ 	.byte	0x04, 0x2f
        /*0002*/ 	.short	(.L_1 - .L_0)
	.align		4
.L_0:
        /*0004*/ 	.word	index@(_Z3fn1i)
        /*0008*/ 	.word	0x00000008


	//----- nvinfo : EIATTR_FRAME_SIZE
	.align		4
.L_1:
        /*000c*/ 	.byte	0x04, 0x11
        /*000e*/ 	.short	(.L_3 - .L_2)
	.align		4
.L_2:
        /*0010*/ 	.word	index@(_Z3fn1i)
        /*0014*/ 	.word	0x00000000


	//----- nvinfo : EIATTR_MIN_STACK_SIZE
	.align		4
.L_3:
        /*0018*/ 	.byte	0x04, 0x12
        /*001a*/ 	.short	(.L_5 - .L_4)
	.align		4
.L_4:
        /*001c*/ 	.word	index@(_Z3fn1i)
        /*0020*/ 	.word	0x00000000
.L_5:


//--------------------- .nv.compat                --------------------------
	.section	.nv.compat,"",@"SHT_CUDA_COMPAT_INFO"
	.align	4
        /*0000*/ 	.byte	0x02, 0x09, 0x00, 0x00, 0x02, 0x02, 0x01, 0x00, 0x02, 0x05, 0x05, 0x00, 0x03, 0x07, 0x01, 0x01
        /*0010*/ 	.byte	0x02, 0x03, 0x00, 0x00, 0x02, 0x06, 0x01, 0x00, 0x04, 0x0b, 0x08, 0x00, 0x09, 0x00, 0x00, 0x00
        /*0020*/ 	.byte	0x00, 0x00, 0x00, 0x00


//--------------------- .nv.info._Z3fn1i          --------------------------
	.section	.nv.info._Z3fn1i,"",@"SHT_CUDA_INFO"
	.sectionflags	@""
	.align	4


	//----- nvinfo : EIATTR_CUDA_API_VERSION
	.align		4
        /*0000*/ 	.byte	0x04, 0x37
        /*0002*/ 	.short	(.L_7 - .L_6)
.L_6:
        /*0004*/ 	.word	0x00000082


	//----- nvinfo : EIATTR_KPARAM_INFO
	.align		4
.L_7:
        /*0008*/ 	.byte	0x04, 0x17
        /*000a*/ 	.short	(.L_9 - .L_8)
.L_8:
        /*000c*/ 	.word	0x00000000
        /*0010*/ 	.short	0x0000
        /*0012*/ 	.short	0x0000
        /*0014*/ 	.byte	0x00, 0xf0, 0x11, 0x00


	//----- nvinfo : EIATTR_SPARSE_MMA_MASK
	.align		4
.L_9:
        /*0018*/ 	.byte	0x03, 0x50
        /*001a*/ 	.short	0x0000


	//----- nvinfo : EIATTR_MAXREG_COUNT
	.align		4
        /*001c*/ 	.byte	0x03, 0x1b
        /*001e*/ 	.short	0x00ff


	//----- nvinfo : EIATTR_MERCURY_ISA_VERSION
	.align		4
        /*0020*/ 	.byte	0x03, 0x5f
        /*0022*/ 	.short	0x0101


	//----- nvinfo : EIATTR_VRC_CTA_INIT_COUNT
	.align		4
        /*0024*/ 	.byte	0x02, 0x4a
	.zero		1
	.zero		1


	//----- nvinfo : EIATTR_EXIT_INSTR_OFFSETS
	.align		4
        /*0028*/ 	.byte	0x04, 0x1c
        /*002a*/ 	.short	(.L_11 - .L_10)


	//   ....[0]....
.L_10:
        /*002c*/ 	.word	0x000000a0


	//----- nvinfo : EIATTR_CBANK_PARAM_SIZE
	.align		4
.L_11:
        /*0030*/ 	.byte	0x03, 0x19
        /*0032*/ 	.short	0x0004


	//----- nvinfo : EIATTR_PARAM_CBANK
	.align		4
        /*0034*/ 	.byte	0x04, 0x0a
        /*0036*/ 	.short	(.L_13 - .L_12)
	.align		4
.L_12:
        /*0038*/ 	.word	index@(.nv.constant0._Z3fn1i)
        /*003c*/ 	.short	0x0380
        /*003e*/ 	.short	0x0004


	//----- nvinfo : EIATTR_SW_WAR
	.align		4
.L_13:
        /*0040*/ 	.byte	0x04, 0x36
        /*0042*/ 	.short	(.L_15 - .L_14)
.L_14:
        /*0044*/ 	.word	0x00000008
.L_15:


//--------------------- .nv.callgraph             --------------------------
	.section	.nv.callgraph,"",@"SHT_CUDA_CALLGRAPH"
	.align	4
	.sectionentsize	8
	.align		4
        /*0000*/ 	.word	0x00000000
	.align		4
        /*0004*/ 	.word	0xffffffff
	.align		4
        /*0008*/ 	.word	0x00000000
	.align		4
        /*000c*/ 	.word	0xfffffffe
	.align		4
        /*0010*/ 	.word	0x00000000
	.align		4
        /*0014*/ 	.word	0xfffffffd
	.align		4
        /*0018*/ 	.word	0x00000000
	.align		4
        /*001c*/ 	.word	0xfffffffc


//--------------------- .text._Z3fn1i             --------------------------
	.section	.text._Z3fn1i,"ax",@progbits
	.align	128
        .global         _Z3fn1i
        .type           _Z3fn1i,@function
        .size           _Z3fn1i,(.L_x_1 - _Z3fn1i)
        .other          _Z3fn1i,@"STO_CUDA_ENTRY STV_DEFAULT"
_Z3fn1i:
.text._Z3fn1i:
[----:B------:R-:W-:Y:S08]  /*0000*/  LDC R1, c[0x0][0x37c] ;  /* 0x0000df00ff017b82 */ /* 0x000ff00000000800 */
[----:B------:R-:W0:Y:S01]  /*0010*/  LDC R5, c[0x0][0x380] ;  /* 0x0000e000ff057b82 */ /* 0x000e220000000800 */
[----:B------:R-:W1:Y:S01]  /*0020*/  LDCU.64 UR4, c[0x0][0x358] ;  /* 0x00006b00ff0477ac */ /* 0x000e620008000a00 */
[----:B------:R-:W-:-:S02]  /*0030*/  IMAD.MOV.U32 R2, RZ, RZ, -0x79000000 ;  /* 0x87000000ff027424 */ /* 0x000fc400078e00ff */
[----:B------:R-:W-:Y:S01]  /*0040*/  IMAD.MOV.U32 R3, RZ, RZ, -0x1 ;  /* 0xffffffffff037424 */ /* 0x000fe200078e00ff */
[----:B0-----:R-:W-:-:S04]  /*0050*/  SHF.R.S32.HI R0, RZ, 0x1f, R5 ;  /* 0x0000001fff007819 */ /* 0x001fc80000011405 */
[----:B------:R-:W-:-:S04]  /*0060*/  LEA.HI R0, R0, R5, RZ, 0x5 ;  /* 0x0000000500007211 */ /* 0x000fc800078f28ff */
[----:B------:R-:W-:-:S05]  /*0070*/  LOP3.LUT R0, R0, 0xffffffe0, RZ, 0xc0, !PT ;  /* 0xffffffe000007812 */ /* 0x000fca00078ec0ff */
[----:B------:R-:W-:-:S05]  /*0080*/  IMAD.IADD R5, R5, 0x1, -R0 ;  /* 0x0000000105057824 */ /* 0x000fca00078e0a00 */
[----:B-1----:R-:W-:Y:S01]  /*0090*/  ST.E desc[UR4][R2.64+0x654320], R5 ;  /* 0x6543200502007985 */ /* 0x002fe2000c101904 */
[----:B------:R-:W-:Y:S05]  /*00a0*/  EXIT ;  /* 0x000000000000794d */ /* 0x000fea0003800000 */
.L_x_0:
[----:B------:R-:W-:-:S00]  /*00b0*/  BRA `(.L_x_0) ;  /* 0xfffffffc00fc7947 */ /* 0x000fc0000383ffff */
[----:B------:R-:W-:-:S00]  /*00c0*/  NOP ;  /* 0x0000000000007918 */ /* 0x000fc00000000000 */
        /* <DEDUP_REMOVED lines=11> */
.L_x_1:


//--------------------- .nv.shared.reserved.0     --------------------------
	.section	.nv.shared.reserved.0,"aw",@nobits
	.weak		__nv_reservedSMEM_offset_0_alias
	.size		__nv_reservedSMEM_offset_0_alias, 0, 64
	.other		__nv_reservedSMEM_offset_0_alias,@"STO_CUDA_RESERVED_SHARED STV_DEFAULT"
__nv_reservedSMEM_offset_0_alias:
	.zero		0
	.zero		64


//--------------------- .nv.constant0._Z3fn1i     --------------------------
	.section	.nv.constant0._Z3fn1i,"a",@progbits
	.sectionflags	@""
	.align	4
.nv.constant0._Z3fn1i:
	.zero		900


//--------------------- SYMBOLS --------------------------

	.type		.nv.reservedSmem.offset0,@object
	.size		.nv.reservedSmem.offset0,0x4
